//
// Generated by NVIDIA NVVM Compiler
//
// Compiler Build ID: CL-36424714
// Cuda compilation tools, release 13.0, V13.0.88
// Based on NVVM 20.0.0
//

.version 9.0
.target sm_100
.address_size 64

	// .globl	_Z7kernel1PfPKfi

.visible .entry _Z7kernel1PfPKfi(
	.param .u64 .ptr .align 1 _Z7kernel1PfPKfi_param_0,
	.param .u64 .ptr .align 1 _Z7kernel1PfPKfi_param_1,
	.param .u32 _Z7kernel1PfPKfi_param_2
)
{
	.reg .pred 	%p<2>;
	.reg .b32 	%r<6>;
	.reg .b32 	%f<2>;
	.reg .b64 	%rd<8>;

	ld.param.u64 	%rd1, [_Z7kernel1PfPKfi_param_0];
	ld.param.u64 	%rd2, [_Z7kernel1PfPKfi_param_1];
	ld.param.u32 	%r2, [_Z7kernel1PfPKfi_param_2];
	mov.u32 	%r3, %ctaid.x;
	mov.u32 	%r4, %ntid.x;
	mov.u32 	%r5, %tid.x;
	mad.lo.s32 	%r1, %r3, %r4, %r5;
	setp.ge.s32 	%p1, %r1, %r2;
	@%p1 bra 	$L__BB0_2;
	cvta.to.global.u64 	%rd3, %rd2;
	cvta.to.global.u64 	%rd4, %rd1;
	mul.wide.s32 	%rd5, %r1, 4;
	add.s64 	%rd6, %rd3, %rd5;
	ld.global.f32 	%f1, [%rd6];
	add.s64 	%rd7, %rd4, %rd5;
	st.global.f32 	[%rd7], %f1;
$L__BB0_2:
	ret;

}
	// .globl	_Z7kernel2Pfi
.visible .entry _Z7kernel2Pfi(
	.param .u64 .ptr .align 1 _Z7kernel2Pfi_param_0,
	.param .u32 _Z7kernel2Pfi_param_1
)
{
	.reg .pred 	%p<2>;
	.reg .b32 	%r<6>;
	.reg .b32 	%f<3>;
	.reg .b64 	%rd<5>;

	ld.param.u64 	%rd1, [_Z7kernel2Pfi_param_0];
	ld.param.u32 	%r2, [_Z7kernel2Pfi_param_1];
	mov.u32 	%r3, %ctaid.x;
	mov.u32 	%r4, %ntid.x;
	mov.u32 	%r5, %tid.x;
	mad.lo.s32 	%r1, %r3, %r4, %r5;
	setp.ge.s32 	%p1, %r1, %r2;
	@%p1 bra 	$L__BB1_2;
	cvta.to.global.u64 	%rd2, %rd1;
	mul.wide.s32 	%rd3, %r1, 4;
	add.s64 	%rd4, %rd2, %rd3;
	ld.global.f32 	%f1, [%rd4];
	add.f32 	%f2, %f1, %f1;
	st.global.f32 	[%rd4], %f2;
$L__BB1_2:
	ret;

}


// ===== COMPILED SASS (sm_100) =====

	.target	sm_100

	.elftype	@"ET_EXEC"


//--------------------- .note.nv.tkinfo           --------------------------
	.section	.note.nv.tkinfo,"",@"SHT_NOTE"
	.sectionflags	@"SHF_NOTE_NV_TKINFO"
	.tkinfo
        /*0018*/ 	.word	0x00000002
        /*0030*/ 	.string	""
        /*0030*/ 	.string	"ptxas"
        /*0030*/ 	.string	"Cuda compilation tools, release 13.0, V13.0.88"
        /*0030*/ 	.string	"Build cuda_13.0.r13.0/compiler.36424714_0"
        /*0030*/ 	.string	"-arch sm_100 -m 64 "



//--------------------- .note.nv.cuinfo           --------------------------
	.section	.note.nv.cuinfo,"",@"SHT_NOTE"
	.sectionflags	@"SHF_NOTE_NV_CUINFO"
        /*0018*/ 	.short	0x0002
        /*001a*/ 	.short	0x0064
        /*001c*/ 	.short	0x0082
	.zero		2


//--------------------- .nv.info                  --------------------------
	.section	.nv.info,"",@"SHT_CUDA_INFO"
	.align	4


	//----- nvinfo : EIATTR_REGCOUNT
	.align		4
        /*0000*/ 	.byte	0x04, 0x2f
        /*0002*/ 	.short	(.L_1 - .L_0)
	.align		4
.L_0:
        /*0004*/ 	.word	index@(_Z7kernel1PfPKfi)
        /*0008*/ 	.word	0x0000000a


	//----- nvinfo : EIATTR_FRAME_SIZE
	.align		4
.L_1:
        /*000c*/ 	.byte	0x04, 0x11
        /*000e*/ 	.short	(.L_3 - .L_2)
	.align		4
.L_2:
        /*0010*/ 	.word	index@(_Z7kernel1PfPKfi)
        /*0014*/ 	.word	0x00000000


	//----- nvinfo : EIATTR_REGCOUNT
	.align		4
.L_3:
        /*0018*/ 	.byte	0x04, 0x2f
        /*001a*/ 	.short	(.L_5 - .L_4)
	.align		4
.L_4:
        /*001c*/ 	.word	index@(_Z7kernel2Pfi)
        /*0020*/ 	.word	0x00000008


	//----- nvinfo : EIATTR_FRAME_SIZE
	.align		4
.L_5:
        /*0024*/ 	.byte	0x04, 0x11
        /*0026*/ 	.short	(.L_7 - .L_6)
	.align		4
.L_6:
        /*0028*/ 	.word	index@(_Z7kernel2Pfi)
        /*002c*/ 	.word	0x00000000


	//----- nvinfo : EIATTR_MIN_STACK_SIZE
	.align		4
.L_7:
        /*0030*/ 	.byte	0x04, 0x12
        /*0032*/ 	.short	(.L_9 - .L_8)
	.align		4
.L_8:
        /*0034*/ 	.word	index@(_Z7kernel2Pfi)
        /*0038*/ 	.word	0x00000000


	//----- nvinfo : EIATTR_MIN_STACK_SIZE
	.align		4
.L_9:
        /*003c*/ 	.byte	0x04, 0x12
        /*003e*/ 	.short	(.L_11 - .L_10)
	.align		4
.L_10:
        /*0040*/ 	.word	index@(_Z7kernel1PfPKfi)
        /*0044*/ 	.word	0x00000000
.L_11:


//--------------------- .nv.compat                --------------------------
	.section	.nv.compat,"",@"SHT_CUDA_COMPAT_INFO"
	.align	4
        /*0000*/ 	.byte	0x02, 0x09, 0x00, 0x00, 0x02, 0x02, 0x01, 0x00, 0x02, 0x05, 0x05, 0x00, 0x03, 0x07, 0x01, 0x01
        /*0010*/ 	.byte	0x02, 0x03, 0x00, 0x00, 0x02, 0x06, 0x01, 0x00, 0x04, 0x0b, 0x08, 0x00, 0x09, 0x00, 0x00, 0x00
        /*0020*/ 	.byte	0x00, 0x00, 0x00, 0x00


//--------------------- .nv.info._Z7kernel2Pfi    --------------------------
	.section	.nv.info._Z7kernel2Pfi,"",@"SHT_CUDA_INFO"
	.sectionflags	@""
	.align	4


	//----- nvinfo : EIATTR_CUDA_API_VERSION
	.align		4
        /*0000*/ 	.byte	0x04, 0x37
        /*0002*/ 	.short	(.L_13 - .L_12)
.L_12:
        /*0004*/ 	.word	0x00000082


	//----- nvinfo : EIATTR_KPARAM_INFO
	.align		4
.L_13:
        /*0008*/ 	.byte	0x04, 0x17
        /*000a*/ 	.short	(.L_15 - .L_14)
.L_14:
        /*000c*/ 	.word	0x00000000
        /*0010*/ 	.short	0x0001
        /*0012*/ 	.short	0x0008
        /*0014*/ 	.byte	0x00, 0xf0, 0x11, 0x00


	//----- nvinfo : EIATTR_KPARAM_INFO
	.align		4
.L_15:
        /*0018*/ 	.byte	0x04, 0x17
        /*001a*/ 	.short	(.L_17 - .L_16)
.L_16:
        /*001c*/ 	.word	0x00000000
        /*0020*/ 	.short	0x0000
        /*0022*/ 	.short	0x0000
        /*0024*/ 	.byte	0x00, 0xf5, 0x21, 0x00


	//----- nvinfo : EIATTR_SPARSE_MMA_MASK
	.align		4
.L_17:
        /*0028*/ 	.byte	0x03, 0x50
        /*002a*/ 	.short	0x0000


	//----- nvinfo : EIATTR_MAXREG_COUNT
	.align		4
        /*002c*/ 	.byte	0x03, 0x1b
        /*002e*/ 	.short	0x00ff


	//----- nvinfo : EIATTR_MERCURY_ISA_VERSION
	.align		4
        /*0030*/ 	.byte	0x03, 0x5f
        /*0032*/ 	.short	0x0101


	//----- nvinfo : EIATTR_VRC_CTA_INIT_COUNT
	.align		4
        /*0034*/ 	.byte	0x02, 0x4a
	.zero		1
	.zero		1


	//----- nvinfo : EIATTR_EXIT_INSTR_OFFSETS
	.align		4
        /*0038*/ 	.byte	0x04, 0x1c
        /*003a*/ 	.short	(.L_19 - .L_18)


	//   ....[0]....
.L_18:
        /*003c*/ 	.word	0x00000070


	//   ....[1]....
        /*0040*/ 	.word	0x000000e0


	//----- nvinfo : EIATTR_CBANK_PARAM_SIZE
	.align		4
.L_19:
        /*0044*/ 	.byte	0x03, 0x19
        /*0046*/ 	.short	0x000c


	//----- nvinfo : EIATTR_PARAM_CBANK
	.align		4
        /*0048*/ 	.byte	0x04, 0x0a
        /*004a*/ 	.short	(.L_21 - .L_20)
	.align		4
.L_20:
        /*004c*/ 	.word	index@(.nv.constant0._Z7kernel2Pfi)
        /*0050*/ 	.short	0x0380
        /*0052*/ 	.short	0x000c


	//----- nvinfo : EIATTR_SW_WAR
	.align		4
.L_21:
        /*0054*/ 	.byte	0x04, 0x36
        /*0056*/ 	.short	(.L_23 - .L_22)
.L_22:
        /*0058*/ 	.word	0x00000008
.L_23:


//--------------------- .nv.info._Z7kernel1PfPKfi --------------------------
	.section	.nv.info._Z7kernel1PfPKfi,"",@"SHT_CUDA_INFO"
	.sectionflags	@""
	.align	4


	//----- nvinfo : EIATTR_CUDA_API_VERSION
	.align		4
        /*0000*/ 	.byte	0x04, 0x37
        /*0002*/ 	.short	(.L_25 - .L_24)
.L_24:
        /*0004*/ 	.word	0x00000082


	//----- nvinfo : EIATTR_KPARAM_INFO
	.align		4
.L_25:
        /*0008*/ 	.byte	0x04, 0x17
        /*000a*/ 	.short	(.L_27 - .L_26)
.L_26:
        /*000c*/ 	.word	0x00000000
        /*0010*/ 	.short	0x0002
        /*0012*/ 	.short	0x0010
        /*0014*/ 	.byte	0x00, 0xf0, 0x11, 0x00


	//----- nvinfo : EIATTR_KPARAM_INFO
	.align		4
.L_27:
        /*0018*/ 	.byte	0x04, 0x17
        /*001a*/ 	.short	(.L_29 - .L_28)
.L_28:
        /*001c*/ 	.word	0x00000000
        /*0020*/ 	.short	0x0001
        /*0022*/ 	.short	0x0008
        /*0024*/ 	.byte	0x00, 0xf5, 0x21, 0x00


	//----- nvinfo : EIATTR_KPARAM_INFO
	.align		4
.L_29:
        /*0028*/ 	.byte	0x04, 0x17
        /*002a*/ 	.short	(.L_31 - .L_30)
.L_30:
        /*002c*/ 	.word	0x00000000
        /*0030*/ 	.short	0x0000
        /*0032*/ 	.short	0x0000
        /*0034*/ 	.byte	0x00, 0xf5, 0x21, 0x00


	//----- nvinfo : EIATTR_SPARSE_MMA_MASK
	.align		4
.L_31:
        /*0038*/ 	.byte	0x03, 0x50
        /*003a*/ 	.short	0x0000


	//----- nvinfo : EIATTR_MAXREG_COUNT
	.align		4
        /*003c*/ 	.byte	0x03, 0x1b
        /*003e*/ 	.short	0x00ff


	//----- nvinfo : EIATTR_MERCURY_ISA_VERSION
	.align		4
        /*0040*/ 	.byte	0x03, 0x5f
        /*0042*/ 	.short	0x0101


	//----- nvinfo : EIATTR_VRC_CTA_INIT_COUNT
	.align		4
        /*0044*/ 	.byte	0x02, 0x4a
	.zero		1
	.zero		1


	//----- nvinfo : EIATTR_EXIT_INSTR_OFFSETS
	.align		4
        /*0048*/ 	.byte	0x04, 0x1c
        /*004a*/ 	.short	(.L_33 - .L_32)


	//   ....[0]....
.L_32:
        /*004c*/ 	.word	0x00000070


	//   ....[1]....
        /*0050*/ 	.word	0x000000f0


	//----- nvinfo : EIATTR_CBANK_PARAM_SIZE
	.align		4
.L_33:
        /*0054*/ 	.byte	0x03, 0x19
        /*0056*/ 	.short	0x0014


	//----- nvinfo : EIATTR_PARAM_CBANK
	.align		4
        /*0058*/ 	.byte	0x04, 0x0a
        /*005a*/ 	.short	(.L_35 - .L_34)
	.align		4
.L_34:
        /*005c*/ 	.word	index@(.nv.constant0._Z7kernel1PfPKfi)
        /*0060*/ 	.short	0x0380
        /*0062*/ 	.short	0x0014


	//----- nvinfo : EIATTR_SW_WAR
	.align		4
.L_35:
        /*0064*/ 	.byte	0x04, 0x36
        /*0066*/ 	.short	(.L_37 - .L_36)
.L_36:
        /*0068*/ 	.word	0x00000008
.L_37:


//--------------------- .nv.callgraph             --------------------------
	.section	.nv.callgraph,"",@"SHT_CUDA_CALLGRAPH"
	.align	4
	.sectionentsize	8
	.align		4
        /*0000*/ 	.word	0x00000000
	.align		4
        /*0004*/ 	.word	0xffffffff
	.align		4
        /*0008*/ 	.word	0x00000000
	.align		4
        /*000c*/ 	.word	0xfffffffe
	.align		4
        /*0010*/ 	.word	0x00000000
	.align		4
        /*0014*/ 	.word	0xfffffffd
	.align		4
        /*0018*/ 	.word	0x00000000
	.align		4
        /*001c*/ 	.word	0xfffffffc


//--------------------- .text._Z7kernel2Pfi       --------------------------
	.section	.text._Z7kernel2Pfi,"ax",@progbits
	.align	128
        .global         _Z7kernel2Pfi
        .type           _Z7kernel2Pfi,@function
        .size           _Z7kernel2Pfi,(.L_x_2 - _Z7kernel2Pfi)
        .other          _Z7kernel2Pfi,@"STO_CUDA_ENTRY STV_DEFAULT"
_Z7kernel2Pfi:
.text._Z7kernel2Pfi:
[----:B------:R-:W-:Y:S01]  /*0000*/  LDC R1, c[0x0][0x37c] ;  /* 0x0000df00ff017b82 */ /* 0x000fe20000000800 */
[----:B------:R-:W0:Y:S07]  /*0010*/  S2R R0, SR_TID.X ;  /* 0x0000000000007919 */ /* 0x000e2e0000002100 */
[----:B------:R-:W0:Y:S01]  /*0020*/  S2UR UR4, SR_CTAID.X ;  /* 0x00000000000479c3 */ /* 0x000e220000002500 */
[----:B------:R-:W1:Y:S07]  /*0030*/  LDCU UR5, c[0x0][0x388] ;  /* 0x00007100ff0577ac */ /* 0x000e6e0008000800 */
[----:B------:R-:W0:Y:S02]  /*0040*/  LDC R5, c[0x0][0x360] ;  /* 0x0000d800ff057b82 */ /* 0x000e240000000800 */
[----:B0-----:R-:W-:-:S05]  /*0050*/  IMAD R5, R5, UR4, R0 ;  /* 0x0000000405057c24 */ /* 0x001fca000f8e0200 */
[----:B-1----:R-:W-:-:S13]  /*0060*/  ISETP.GE.AND P0, PT, R5, UR5, PT ;  /* 0x0000000505007c0c */ /* 0x002fda000bf06270 */
[----:B------:R-:W-:Y:S05]  /*0070*/  @P0 EXIT ;  /* 0x000000000000094d */ /* 0x000fea0003800000 */
[----:B------:R-:W0:Y:S01]  /*0080*/  LDC.64 R2, c[0x0][0x380] ;  /* 0x0000e000ff027b82 */ /* 0x000e220000000a00 */
[----:B------:R-:W1:Y:S01]  /*0090*/  LDCU.64 UR4, c[0x0][0x358] ;  /* 0x00006b00ff0477ac */ /* 0x000e620008000a00 */
[----:B0-----:R-:W-:-:S05]  /*00a0*/  IMAD.WIDE R2, R5, 0x4, R2 ;  /* 0x0000000405027825 */ /* 0x001fca00078e0202 */
[----:B-1----:R-:W2:Y:S02]  /*00b0*/  LDG.E R0, desc[UR4][R2.64] ;  /* 0x0000000402007981 */ /* 0x002ea4000c1e1900 */
[----:B--2---:R-:W-:-:S05]  /*00c0*/  FADD R5, R0, R0 ;  /* 0x0000000000057221 */ /* 0x004fca0000000000 */
[----:B------:R-:W-:Y:S01]  /*00d0*/  STG.E desc[UR4][R2.64], R5 ;  /* 0x0000000502007986 */ /* 0x000fe2000c101904 */
[----:B------:R-:W-:Y:S05]  /*00e0*/  EXIT ;  /* 0x000000000000794d */ /* 0x000fea0003800000 */
.L_x_0:
[----:B------:R-:W-:-:S00]  /*00f0*/  BRA `(.L_x_0) ;  /* 0xfffffffc00fc7947 */ /* 0x000fc0000383ffff */
[----:B------:R-:W-:-:S00]  /*0100*/  NOP ;  /* 0x0000000000007918 */ /* 0x000fc00000000000 */
[----:B------:R-:W-:-:S00]  /*0110*/  NOP ;  /* 0x0000000000007918 */ /* 0x000fc00000000000 */
[----:B------:R-:W-:-:S00]  /*0120*/  NOP ;  /* 0x0000000000007918 */ /* 0x000fc00000000000 */
[----:B------:R-:W-:-:S00]  /*0130*/  NOP ;  /* 0x0000000000007918 */ /* 0x000fc00000000000 */
[----:B------:R-:W-:-:S00]  /*0140*/  NOP ;  /* 0x0000000000007918 */ /* 0x000fc00000000000 */
[----:B------:R-:W-:-:S00]  /*0150*/  NOP ;  /* 0x0000000000007918 */ /* 0x000fc00000000000 */
[----:B------:R-:W-:-:S00]  /*0160*/  NOP ;  /* 0x0000000000007918 */ /* 0x000fc00000000000 */
[----:B------:R-:W-:-:S00]  /*0170*/  NOP ;  /* 0x0000000000007918 */ /* 0x000fc00000000000 */
.L_x_2:


//--------------------- .text._Z7kernel1PfPKfi    --------------------------
	.section	.text._Z7kernel1PfPKfi,"ax",@progbits
	.align	128
        .global         _Z7kernel1PfPKfi
        .type           _Z7kernel1PfPKfi,@function
        .size           _Z7kernel1PfPKfi,(.L_x_3 - _Z7kernel1PfPKfi)
        .other          _Z7kernel1PfPKfi,@"STO_CUDA_ENTRY STV_DEFAULT"
_Z7kernel1PfPKfi:
.text._Z7kernel1PfPKfi:
        /* <DEDUP_REMOVED lines=9> */
[----:B------:R-:W1:Y:S07]  /*0090*/  LDCU.64 UR4, c[0x0][0x358] ;  /* 0x00006b00ff0477ac */ /* 0x000e6e0008000a00 */
[----:B------:R-:W2:Y:S01]  /*00a0*/  LDC.64 R4, c[0x0][0x380] ;  /* 0x0000e000ff047b82 */ /* 0x000ea20000000a00 */
[----:B0-----:R-:W-:-:S06]  /*00b0*/  IMAD.WIDE R2, R7, 0x4, R2 ;  /* 0x0000000407027825 */ /* 0x001fcc00078e0202 */
[----:B-1----:R-:W3:Y:S01]  /*00c0*/  LDG.E R3, desc[UR4][R2.64] ;  /* 0x0000000402037981 */ /* 0x002ee2000c1e1900 */
[----:B--2---:R-:W-:-:S05]  /*00d0*/  IMAD.WIDE R4, R7, 0x4, R4 ;  /* 0x0000000407047825 */ /* 0x004fca00078e0204 */
[----:B---3--:R-:W-:Y:S01]  /*00e0*/  STG.E desc[UR4][R4.64], R3 ;  /* 0x0000000304007986 */ /* 0x008fe2000c101904 */
[----:B------:R-:W-:Y:S05]  /*00f0*/  EXIT ;  /* 0x000000000000794d */ /* 0x000fea0003800000 */
.L_x_1:
        /* <DEDUP_REMOVED lines=16> */
.L_x_3:


//--------------------- .nv.shared.reserved.0     --------------------------
	.section	.nv.shared.reserved.0,"aw",@nobits
	.weak		__nv_reservedSMEM_offset_0_alias
	.size		__nv_reservedSMEM_offset_0_alias, 0, 64
	.other		__nv_reservedSMEM_offset_0_alias,@"STO_CUDA_RESERVED_SHARED STV_DEFAULT"
__nv_reservedSMEM_offset_0_alias:
	.zero		0
	.zero		64


//--------------------- .nv.constant0._Z7kernel2Pfi --------------------------
	.section	.nv.constant0._Z7kernel2Pfi,"a",@progbits
	.sectionflags	@""
	.align	4
.nv.constant0._Z7kernel2Pfi:
	.zero		908


//--------------------- .nv.constant0._Z7kernel1PfPKfi --------------------------
	.section	.nv.constant0._Z7kernel1PfPKfi,"a",@progbits
	.sectionflags	@""
	.align	4
.nv.constant0._Z7kernel1PfPKfi:
	.zero		916


//--------------------- SYMBOLS --------------------------

	.type		.nv.reservedSmem.offset0,@object
	.size		.nv.reservedSmem.offset0,0x4
